//
// Generated by NVIDIA NVVM Compiler
//
// Compiler Build ID: CL-36424714
// Cuda compilation tools, release 13.0, V13.0.88
// Based on NVVM 20.0.0
//

.version 9.0
.target sm_100
.address_size 64

	// .globl	_Z11evenNum_gpuv
.extern .func  (.param .b32 func_retval0) vprintf
(
	.param .b64 vprintf_param_0,
	.param .b64 vprintf_param_1
)
;
.global .align 1 .b8 $str[17] = {69, 118, 101, 110, 32, 110, 117, 109, 98, 101, 114, 58, 32, 37, 100, 10};

.visible .entry _Z11evenNum_gpuv()
{
	.local .align 8 .b8 	__local_depot0[8];
	.reg .b64 	%SP;
	.reg .b64 	%SPL;
	.reg .pred 	%p<2>;
	.reg .b32 	%r<5>;
	.reg .b64 	%rd<5>;

	mov.u64 	%SPL, __local_depot0;
	cvta.local.u64 	%SP, %SPL;
	mov.u32 	%r1, %tid.x;
	and.b32  	%r2, %r1, 1;
	setp.eq.b32 	%p1, %r2, 1;
	@%p1 bra 	$L__BB0_2;
	add.u64 	%rd1, %SP, 0;
	add.u64 	%rd2, %SPL, 0;
	st.local.u32 	[%rd2], %r1;
	mov.u64 	%rd3, $str;
	cvta.global.u64 	%rd4, %rd3;
	{ // callseq 0, 0
	.param .b64 param0;
	st.param.b64 	[param0], %rd4;
	.param .b64 param1;
	st.param.b64 	[param1], %rd1;
	.param .b32 retval0;
	call.uni (retval0), 
	vprintf, 
	(
	param0, 
	param1
	);
	ld.param.b32 	%r3, [retval0];
	} // callseq 0
$L__BB0_2:
	ret;

}


// ===== COMPILED SASS (sm_100) =====

	.target	sm_100

	.elftype	@"ET_EXEC"


//--------------------- .note.nv.tkinfo           --------------------------
	.section	.note.nv.tkinfo,"",@"SHT_NOTE"
	.sectionflags	@"SHF_NOTE_NV_TKINFO"
	.tkinfo
        /*0018*/ 	.word	0x00000002
        /*0030*/ 	.string	""
        /*0030*/ 	.string	"ptxas"
        /*0030*/ 	.string	"Cuda compilation tools, release 13.0, V13.0.88"
        /*0030*/ 	.string	"Build cuda_13.0.r13.0/compiler.36424714_0"
        /*0030*/ 	.string	"-arch sm_100 -m 64 "



//--------------------- .note.nv.cuinfo           --------------------------
	.section	.note.nv.cuinfo,"",@"SHT_NOTE"
	.sectionflags	@"SHF_NOTE_NV_CUINFO"
        /*0018*/ 	.short	0x0002
        /*001a*/ 	.short	0x0064
        /*001c*/ 	.short	0x0082
	.zero		2


//--------------------- .nv.info                  --------------------------
	.section	.nv.info,"",@"SHT_CUDA_INFO"
	.align	4


	//----- nvinfo : EIATTR_REGCOUNT
	.align		4
        /*0000*/ 	.byte	0x04, 0x2f
        /*0002*/ 	.short	(.L_2 - .L_1)
	.align		4
.L_1:
        /*0004*/ 	.word	index@(_Z11evenNum_gpuv)
        /*0008*/ 	.word	0x00000018


	//----- nvinfo : EIATTR_FRAME_SIZE
	.align		4
.L_2:
        /*000c*/ 	.byte	0x04, 0x11
        /*000e*/ 	.short	(.L_4 - .L_3)
	.align		4
.L_3:
        /*0010*/ 	.word	index@(_Z11evenNum_gpuv)
        /*0014*/ 	.word	0x00000008


	//----- nvinfo : EIATTR_MIN_STACK_SIZE
	.align		4
.L_4:
        /*0018*/ 	.byte	0x04, 0x12
        /*001a*/ 	.short	(.L_6 - .L_5)
	.align		4
.L_5:
        /*001c*/ 	.word	index@(_Z11evenNum_gpuv)
        /*0020*/ 	.word	0x00000008
.L_6:


//--------------------- .nv.compat                --------------------------
	.section	.nv.compat,"",@"SHT_CUDA_COMPAT_INFO"
	.align	4
        /*0000*/ 	.byte	0x02, 0x09, 0x00, 0x00, 0x02, 0x02, 0x01, 0x00, 0x02, 0x05, 0x05, 0x00, 0x03, 0x07, 0x01, 0x01
        /*0010*/ 	.byte	0x02, 0x03, 0x00, 0x00, 0x02, 0x06, 0x01, 0x00, 0x04, 0x0b, 0x08, 0x00, 0x09, 0x00, 0x00, 0x00
        /*0020*/ 	.byte	0x00, 0x00, 0x00, 0x00


//--------------------- .nv.info._Z11evenNum_gpuv --------------------------
	.section	.nv.info._Z11evenNum_gpuv,"",@"SHT_CUDA_INFO"
	.sectionflags	@""
	.align	4


	//----- nvinfo : EIATTR_CUDA_API_VERSION
	.align		4
        /*0000*/ 	.byte	0x04, 0x37
        /*0002*/ 	.short	(.L_8 - .L_7)
.L_7:
        /*0004*/ 	.word	0x00000082


	//----- nvinfo : EIATTR_SPARSE_MMA_MASK
	.align		4
.L_8:
        /*0008*/ 	.byte	0x03, 0x50
        /*000a*/ 	.short	0x0000


	//----- nvinfo : EIATTR_MAXREG_COUNT
	.align		4
        /*000c*/ 	.byte	0x03, 0x1b
        /*000e*/ 	.short	0x00ff


	//----- nvinfo : EIATTR_EXTERNS
	.align		4
        /*0010*/ 	.byte	0x04, 0x0f
        /*0012*/ 	.short	(.L_10 - .L_9)


	//   ....[0]....
	.align		4
.L_9:
        /*0014*/ 	.word	index@(vprintf)


	//----- nvinfo : EIATTR_MERCURY_ISA_VERSION
	.align		4
.L_10:
        /*0018*/ 	.byte	0x03, 0x5f
        /*001a*/ 	.short	0x0101


	//----- nvinfo : EIATTR_VRC_CTA_INIT_COUNT
	.align		4
        /*001c*/ 	.byte	0x02, 0x4a
	.zero		1
	.zero		1


	//----- nvinfo : EIATTR_SYSCALL_OFFSETS
	.align		4
        /*0020*/ 	.byte	0x04, 0x46
        /*0022*/ 	.short	(.L_12 - .L_11)


	//   ....[0]....
.L_11:
        /*0024*/ 	.word	0x00000110


	//----- nvinfo : EIATTR_EXIT_INSTR_OFFSETS
	.align		4
.L_12:
        /*0028*/ 	.byte	0x04, 0x1c
        /*002a*/ 	.short	(.L_14 - .L_13)


	//   ....[0]....
.L_13:
        /*002c*/ 	.word	0x00000090


	//   ....[1]....
        /*0030*/ 	.word	0x00000120


	//----- nvinfo : EIATTR_CRS_STACK_SIZE
	.align		4
.L_14:
        /*0034*/ 	.byte	0x04, 0x1e
        /*0036*/ 	.short	(.L_16 - .L_15)
.L_15:
        /*0038*/ 	.word	0x00000000


	//----- nvinfo : EIATTR_SW_WAR
	.align		4
.L_16:
        /*003c*/ 	.byte	0x04, 0x36
        /*003e*/ 	.short	(.L_18 - .L_17)
.L_17:
        /*0040*/ 	.word	0x00000008
.L_18:


//--------------------- .nv.callgraph             --------------------------
	.section	.nv.callgraph,"",@"SHT_CUDA_CALLGRAPH"
	.align	4
	.sectionentsize	8
	.align		4
        /*0000*/ 	.word	0x00000000
	.align		4
        /*0004*/ 	.word	0xffffffff
	.align		4
        /*0008*/ 	.word	index@(_Z11evenNum_gpuv)
	.align		4
        /*000c*/ 	.word	index@(vprintf)
	.align		4
        /*0010*/ 	.word	0x00000000
	.align		4
        /*0014*/ 	.word	0xfffffffe
	.align		4
        /*0018*/ 	.word	0x00000000
	.align		4
        /*001c*/ 	.word	0xfffffffd
	.align		4
        /*0020*/ 	.word	0x00000000
	.align		4
        /*0024*/ 	.word	0xfffffffc


//--------------------- .nv.constant4             --------------------------
	.section	.nv.constant4,"a",@progbits
	.align	8
	.align		8
.nv.constant4:
        /*0000*/ 	.dword	vprintf
	.align		8
        /*0008*/ 	.dword	$str


//--------------------- .text._Z11evenNum_gpuv    --------------------------
	.section	.text._Z11evenNum_gpuv,"ax",@progbits
	.align	128
        .global         _Z11evenNum_gpuv
        .type           _Z11evenNum_gpuv,@function
        .size           _Z11evenNum_gpuv,(.L_x_2 - _Z11evenNum_gpuv)
        .other          _Z11evenNum_gpuv,@"STO_CUDA_ENTRY STV_DEFAULT"
_Z11evenNum_gpuv:
.text._Z11evenNum_gpuv:
[----:B------:R-:W0:Y:S01]  /*0000*/  LDC R1, c[0x0][0x37c] ;  /* 0x0000df00ff017b82 */ /* 0x000e220000000800 */
[----:B------:R-:W1:Y:S01]  /*0010*/  S2R R8, SR_TID.X ;  /* 0x0000000000087919 */ /* 0x000e620000002100 */
[----:B------:R-:W2:Y:S01]  /*0020*/  LDCU UR4, c[0x0][0x2f8] ;  /* 0x00005f00ff0477ac */ /* 0x000ea20008000800 */
[----:B0-----:R-:W-:Y:S01]  /*0030*/  VIADD R1, R1, 0xfffffff8 ;  /* 0xfffffff801017836 */ /* 0x001fe20000000000 */
[----:B------:R-:W0:Y:S04]  /*0040*/  LDCU UR5, c[0x0][0x2fc] ;  /* 0x00005f80ff0577ac */ /* 0x000e280008000800 */
[----:B--2---:R-:W-:-:S05]  /*0050*/  IADD3 R6, P1, PT, R1, UR4, RZ ;  /* 0x0000000401067c10 */ /* 0x004fca000ff3e0ff */
[----:B0-----:R-:W-:Y:S01]  /*0060*/  IMAD.X R7, RZ, RZ, UR5, P1 ;  /* 0x00000005ff077e24 */ /* 0x001fe200088e06ff */
[----:B-1----:R-:W-:-:S04]  /*0070*/  LOP3.LUT R0, R8, 0x1, RZ, 0xc0, !PT ;  /* 0x0000000108007812 */ /* 0x002fc800078ec0ff */
[----:B------:R-:W-:-:S13]  /*0080*/  ISETP.NE.U32.AND P0, PT, R0, 0x1, PT ;  /* 0x000000010000780c */ /* 0x000fda0003f05070 */
[----:B------:R-:W-:Y:S05]  /*0090*/  @!P0 EXIT ;  /* 0x000000000000894d */ /* 0x000fea0003800000 */
[----:B------:R-:W-:Y:S01]  /*00a0*/  MOV R0, 0x0 ;  /* 0x0000000000007802 */ /* 0x000fe20000000f00 */
[----:B------:R0:W-:Y:S01]  /*00b0*/  STL [R1], R8 ;  /* 0x0000000801007387 */ /* 0x0001e20000100800 */
[----:B------:R-:W1:Y:S02]  /*00c0*/  LDCU.64 UR4, c[0x4][0x8] ;  /* 0x01000100ff0477ac */ /* 0x000e640008000a00 */
[----:B------:R0:W2:Y:S01]  /*00d0*/  LDC.64 R2, c[0x4][R0] ;  /* 0x0100000000027b82 */ /* 0x0000a20000000a00 */
[----:B-1----:R-:W-:Y:S02]  /*00e0*/  IMAD.U32 R4, RZ, RZ, UR4 ;  /* 0x00000004ff047e24 */ /* 0x002fe4000f8e00ff */
[----:B0-----:R-:W-:-:S07]  /*00f0*/  IMAD.U32 R5, RZ, RZ, UR5 ;  /* 0x00000005ff057e24 */ /* 0x001fce000f8e00ff */
[----:B------:R-:W-:-:S07]  /*0100*/  LEPC R20, `(.L_x_0) ;  /* 0x000000001014794e */ /* 0x000fce0000000000 */
[----:B--2---:R-:W-:Y:S05]  /*0110*/  CALL.ABS.NOINC R2 ;  /* 0x0000000002007343 */ /* 0x004fea0003c00000 */
.L_x_0:
[----:B------:R-:W-:Y:S05]  /*0120*/  EXIT ;  /* 0x000000000000794d */ /* 0x000fea0003800000 */
.L_x_1:
[----:B------:R-:W-:-:S00]  /*0130*/  BRA `(.L_x_1) ;  /* 0xfffffffc00fc7947 */ /* 0x000fc0000383ffff */
[----:B------:R-:W-:-:S00]  /*0140*/  NOP ;  /* 0x0000000000007918 */ /* 0x000fc00000000000 */
        /* <DEDUP_REMOVED lines=11> */
.L_x_2:


//--------------------- .nv.global.init           --------------------------
	.section	.nv.global.init,"aw",@progbits
.nv.global.init:
	.type		$str,@object
	.size		$str,(.L_0 - $str)
$str:
        /*0000*/ 	.byte	0x45, 0x76, 0x65, 0x6e, 0x20, 0x6e, 0x75, 0x6d, 0x62, 0x65, 0x72, 0x3a, 0x20, 0x25, 0x64, 0x0a
        /*0010*/ 	.byte	0x00
.L_0:


//--------------------- .nv.shared.reserved.0     --------------------------
	.section	.nv.shared.reserved.0,"aw",@nobits
	.weak		__nv_reservedSMEM_offset_0_alias
	.size		__nv_reservedSMEM_offset_0_alias, 0, 64
	.other		__nv_reservedSMEM_offset_0_alias,@"STO_CUDA_RESERVED_SHARED STV_DEFAULT"
__nv_reservedSMEM_offset_0_alias:
	.zero		0
	.zero		64


//--------------------- .nv.constant0._Z11evenNum_gpuv --------------------------
	.section	.nv.constant0._Z11evenNum_gpuv,"a",@progbits
	.sectionflags	@""
	.align	4
.nv.constant0._Z11evenNum_gpuv:
	.zero		896


//--------------------- SYMBOLS --------------------------

	.type		.nv.reservedSmem.offset0,@object
	.size		.nv.reservedSmem.offset0,0x4
	.type		vprintf,@function
